//
// Generated by NVIDIA NVVM Compiler
//
// Compiler Build ID: CL-36424714
// Cuda compilation tools, release 13.0, V13.0.88
// Based on NVVM 20.0.0
//

.version 9.0
.target sm_100
.address_size 64

	// .globl	_Z17stack_test_kernelP5StackiPbS1_Pi

.visible .entry _Z17stack_test_kernelP5StackiPbS1_Pi(
	.param .u64 .ptr .align 1 _Z17stack_test_kernelP5StackiPbS1_Pi_param_0,
	.param .u32 _Z17stack_test_kernelP5StackiPbS1_Pi_param_1,
	.param .u64 .ptr .align 1 _Z17stack_test_kernelP5StackiPbS1_Pi_param_2,
	.param .u64 .ptr .align 1 _Z17stack_test_kernelP5StackiPbS1_Pi_param_3,
	.param .u64 .ptr .align 1 _Z17stack_test_kernelP5StackiPbS1_Pi_param_4
)
{
	.reg .pred 	%p<13>;
	.reg .b16 	%rs<9>;
	.reg .b32 	%r<25>;
	.reg .b64 	%rd<21>;

	ld.param.u64 	%rd5, [_Z17stack_test_kernelP5StackiPbS1_Pi_param_0];
	ld.param.u32 	%r8, [_Z17stack_test_kernelP5StackiPbS1_Pi_param_1];
	ld.param.u64 	%rd2, [_Z17stack_test_kernelP5StackiPbS1_Pi_param_2];
	ld.param.u64 	%rd3, [_Z17stack_test_kernelP5StackiPbS1_Pi_param_3];
	ld.param.u64 	%rd4, [_Z17stack_test_kernelP5StackiPbS1_Pi_param_4];
	cvta.to.global.u64 	%rd1, %rd5;
	mov.u32 	%r9, %ctaid.x;
	mov.u32 	%r10, %ntid.x;
	mov.u32 	%r11, %tid.x;
	mad.lo.s32 	%r1, %r9, %r10, %r11;
	setp.ge.s32 	%p1, %r1, %r8;
	@%p1 bra 	$L__BB0_15;
	and.b32  	%r12, %r1, 1;
	setp.eq.b32 	%p2, %r12, 1;
	not.pred 	%p3, %p2;
	@%p3 bra 	$L__BB0_2;
	bra.uni 	$L__BB0_8;
$L__BB0_2:
	ld.global.u32 	%r2, [%rd1+12];
$L__BB0_3:
	atom.global.or.b32 	%r3, [%rd1+8], 0;
	add.s32 	%r4, %r3, 1;
	setp.ge.s32 	%p10, %r4, %r2;
	mov.b16 	%rs7, 0;
	@%p10 bra 	$L__BB0_6;
	atom.relaxed.global.cas.b32 	%r22, [%rd1+8], %r3, %r4;
	setp.ne.s32 	%p11, %r22, %r3;
	@%p11 bra 	$L__BB0_3;
	ld.global.u64 	%rd15, [%rd1];
	mul.wide.s32 	%rd16, %r3, 4;
	add.s64 	%rd17, %rd15, %rd16;
	st.u32 	[%rd17+4], %r1;
	mov.b16 	%rs7, 1;
$L__BB0_6:
	setp.eq.s64 	%p12, %rd2, 0;
	@%p12 bra 	$L__BB0_15;
	shr.s32 	%r23, %r1, 1;
	cvt.s64.s32 	%rd18, %r23;
	cvta.to.global.u64 	%rd19, %rd2;
	add.s64 	%rd20, %rd19, %rd18;
	st.global.u8 	[%rd20], %rs7;
	bra.uni 	$L__BB0_15;
$L__BB0_8:
	atom.global.or.b32 	%r5, [%rd1+8], 0;
	setp.lt.s32 	%p4, %r5, 0;
	mov.b16 	%rs8, 0;
	mov.b32 	%r24, -1;
	@%p4 bra 	$L__BB0_11;
	add.s32 	%r14, %r5, -1;
	atom.relaxed.global.cas.b32 	%r15, [%rd1+8], %r5, %r14;
	setp.ne.s32 	%p5, %r15, %r5;
	@%p5 bra 	$L__BB0_8;
	ld.global.u64 	%rd6, [%rd1];
	mul.wide.u32 	%rd7, %r5, 4;
	add.s64 	%rd8, %rd6, %rd7;
	ld.u32 	%r24, [%rd8];
	mov.b16 	%rs8, 1;
$L__BB0_11:
	setp.eq.s64 	%p6, %rd3, 0;
	@%p6 bra 	$L__BB0_13;
	shr.u32 	%r16, %r1, 31;
	add.s32 	%r17, %r1, %r16;
	shr.s32 	%r18, %r17, 1;
	cvt.s64.s32 	%rd9, %r18;
	cvta.to.global.u64 	%rd10, %rd3;
	add.s64 	%rd11, %rd10, %rd9;
	st.global.u8 	[%rd11], %rs8;
$L__BB0_13:
	setp.lt.s32 	%p7, %r5, 0;
	setp.eq.s64 	%p8, %rd4, 0;
	or.pred  	%p9, %p8, %p7;
	@%p9 bra 	$L__BB0_15;
	shr.u32 	%r19, %r1, 31;
	add.s32 	%r20, %r1, %r19;
	shr.s32 	%r21, %r20, 1;
	cvta.to.global.u64 	%rd12, %rd4;
	mul.wide.s32 	%rd13, %r21, 4;
	add.s64 	%rd14, %rd12, %rd13;
	st.global.u32 	[%rd14], %r24;
$L__BB0_15:
	ret;

}
	// .globl	_Z16reporting_kernelP5StackiiiPiS1_PbS1_
.visible .entry _Z16reporting_kernelP5StackiiiPiS1_PbS1_(
	.param .u64 .ptr .align 1 _Z16reporting_kernelP5StackiiiPiS1_PbS1__param_0,
	.param .u32 _Z16reporting_kernelP5StackiiiPiS1_PbS1__param_1,
	.param .u32 _Z16reporting_kernelP5StackiiiPiS1_PbS1__param_2,
	.param .u32 _Z16reporting_kernelP5StackiiiPiS1_PbS1__param_3,
	.param .u64 .ptr .align 1 _Z16reporting_kernelP5StackiiiPiS1_PbS1__param_4,
	.param .u64 .ptr .align 1 _Z16reporting_kernelP5StackiiiPiS1_PbS1__param_5,
	.param .u64 .ptr .align 1 _Z16reporting_kernelP5StackiiiPiS1_PbS1__param_6,
	.param .u64 .ptr .align 1 _Z16reporting_kernelP5StackiiiPiS1_PbS1__param_7
)
{
	.reg .pred 	%p<7>;
	.reg .b16 	%rs<9>;
	.reg .b32 	%r<20>;
	.reg .b64 	%rd<28>;

	ld.param.u64 	%rd6, [_Z16reporting_kernelP5StackiiiPiS1_PbS1__param_0];
	ld.param.u32 	%r11, [_Z16reporting_kernelP5StackiiiPiS1_PbS1__param_1];
	ld.param.u32 	%r9, [_Z16reporting_kernelP5StackiiiPiS1_PbS1__param_2];
	ld.param.u32 	%r10, [_Z16reporting_kernelP5StackiiiPiS1_PbS1__param_3];
	ld.param.u64 	%rd4, [_Z16reporting_kernelP5StackiiiPiS1_PbS1__param_4];
	ld.param.u64 	%rd5, [_Z16reporting_kernelP5StackiiiPiS1_PbS1__param_5];
	ld.param.u64 	%rd7, [_Z16reporting_kernelP5StackiiiPiS1_PbS1__param_6];
	ld.param.u64 	%rd8, [_Z16reporting_kernelP5StackiiiPiS1_PbS1__param_7];
	cvta.to.global.u64 	%rd1, %rd8;
	cvta.to.global.u64 	%rd2, %rd7;
	cvta.to.global.u64 	%rd3, %rd6;
	mov.u32 	%r12, %ctaid.x;
	mov.u32 	%r13, %ntid.x;
	mov.u32 	%r14, %tid.x;
	mad.lo.s32 	%r1, %r12, %r13, %r14;
	setp.ge.s32 	%p1, %r1, %r11;
	@%p1 bra 	$L__BB1_11;
	cvta.to.global.u64 	%rd9, %rd4;
	cvta.to.global.u64 	%rd10, %rd5;
	mul.wide.s32 	%rd11, %r1, 4;
	add.s64 	%rd12, %rd9, %rd11;
	st.global.u32 	[%rd12], %r1;
	add.s64 	%rd13, %rd10, %rd11;
	st.global.u32 	[%rd13], %r10;
	setp.eq.s32 	%p2, %r10, 0;
	@%p2 bra 	$L__BB1_2;
	bra.uni 	$L__BB1_7;
$L__BB1_2:
	add.s32 	%r2, %r9, %r1;
	ld.global.u32 	%r3, [%rd3+12];
$L__BB1_3:
	atom.global.or.b32 	%r4, [%rd3+8], 0;
	add.s32 	%r5, %r4, 1;
	setp.ge.s32 	%p5, %r5, %r3;
	mov.b16 	%rs7, 0;
	@%p5 bra 	$L__BB1_6;
	atom.relaxed.global.cas.b32 	%r18, [%rd3+8], %r4, %r5;
	setp.ne.s32 	%p6, %r18, %r4;
	@%p6 bra 	$L__BB1_3;
	ld.global.u64 	%rd21, [%rd3];
	mul.wide.s32 	%rd22, %r4, 4;
	add.s64 	%rd23, %rd21, %rd22;
	st.u32 	[%rd23+4], %r2;
	mov.b16 	%rs7, 1;
$L__BB1_6:
	cvt.s64.s32 	%rd24, %r1;
	add.s64 	%rd25, %rd2, %rd24;
	st.global.u8 	[%rd25], %rs7;
	add.s64 	%rd27, %rd1, %rd11;
	st.global.u32 	[%rd27], %r2;
	bra.uni 	$L__BB1_11;
$L__BB1_7:
	atom.global.or.b32 	%r6, [%rd3+8], 0;
	setp.lt.s32 	%p3, %r6, 0;
	mov.b16 	%rs8, 0;
	mov.b32 	%r19, -1;
	@%p3 bra 	$L__BB1_10;
	add.s32 	%r16, %r6, -1;
	atom.relaxed.global.cas.b32 	%r17, [%rd3+8], %r6, %r16;
	setp.ne.s32 	%p4, %r17, %r6;
	@%p4 bra 	$L__BB1_7;
	ld.global.u64 	%rd14, [%rd3];
	mul.wide.u32 	%rd15, %r6, 4;
	add.s64 	%rd16, %rd14, %rd15;
	ld.u32 	%r19, [%rd16];
	mov.b16 	%rs8, 1;
$L__BB1_10:
	cvt.s64.s32 	%rd17, %r1;
	add.s64 	%rd18, %rd2, %rd17;
	st.global.u8 	[%rd18], %rs8;
	add.s64 	%rd20, %rd1, %rd11;
	st.global.u32 	[%rd20], %r19;
$L__BB1_11:
	ret;

}
	// .globl	_Z25push_check_success_kernelP5StackiiPb
.visible .entry _Z25push_check_success_kernelP5StackiiPb(
	.param .u64 .ptr .align 1 _Z25push_check_success_kernelP5StackiiPb_param_0,
	.param .u32 _Z25push_check_success_kernelP5StackiiPb_param_1,
	.param .u32 _Z25push_check_success_kernelP5StackiiPb_param_2,
	.param .u64 .ptr .align 1 _Z25push_check_success_kernelP5StackiiPb_param_3
)
{
	.reg .pred 	%p<5>;
	.reg .b16 	%rs<5>;
	.reg .b32 	%r<12>;
	.reg .b64 	%rd<10>;

	ld.param.u64 	%rd3, [_Z25push_check_success_kernelP5StackiiPb_param_0];
	ld.param.u32 	%r6, [_Z25push_check_success_kernelP5StackiiPb_param_1];
	ld.param.u32 	%r5, [_Z25push_check_success_kernelP5StackiiPb_param_2];
	ld.param.u64 	%rd2, [_Z25push_check_success_kernelP5StackiiPb_param_3];
	cvta.to.global.u64 	%rd1, %rd3;
	mov.u32 	%r7, %ctaid.x;
	mov.u32 	%r8, %ntid.x;
	mov.u32 	%r9, %tid.x;
	mad.lo.s32 	%r1, %r7, %r8, %r9;
	setp.ge.s32 	%p1, %r1, %r6;
	@%p1 bra 	$L__BB2_7;
	ld.global.u32 	%r2, [%rd1+12];
$L__BB2_2:
	atom.global.or.b32 	%r3, [%rd1+8], 0;
	add.s32 	%r4, %r3, 1;
	setp.ge.s32 	%p2, %r4, %r2;
	mov.b16 	%rs4, 0;
	@%p2 bra 	$L__BB2_5;
	atom.relaxed.global.cas.b32 	%r10, [%rd1+8], %r3, %r4;
	setp.ne.s32 	%p3, %r10, %r3;
	@%p3 bra 	$L__BB2_2;
	ld.global.u64 	%rd4, [%rd1];
	mul.wide.s32 	%rd5, %r3, 4;
	add.s64 	%rd6, %rd4, %rd5;
	add.s32 	%r11, %r5, %r1;
	st.u32 	[%rd6+4], %r11;
	mov.b16 	%rs4, 1;
$L__BB2_5:
	setp.eq.s64 	%p4, %rd2, 0;
	@%p4 bra 	$L__BB2_7;
	cvt.s64.s32 	%rd7, %r1;
	cvta.to.global.u64 	%rd8, %rd2;
	add.s64 	%rd9, %rd8, %rd7;
	st.global.u8 	[%rd9], %rs4;
$L__BB2_7:
	ret;

}


// ===== COMPILED SASS (sm_100) =====

	.target	sm_100

	.elftype	@"ET_EXEC"


//--------------------- .note.nv.tkinfo           --------------------------
	.section	.note.nv.tkinfo,"",@"SHT_NOTE"
	.sectionflags	@"SHF_NOTE_NV_TKINFO"
	.tkinfo
        /*0018*/ 	.word	0x00000002
        /*0030*/ 	.string	""
        /*0030*/ 	.string	"ptxas"
        /*0030*/ 	.string	"Cuda compilation tools, release 13.0, V13.0.88"
        /*0030*/ 	.string	"Build cuda_13.0.r13.0/compiler.36424714_0"
        /*0030*/ 	.string	"-arch sm_100 -m 64 "



//--------------------- .note.nv.cuinfo           --------------------------
	.section	.note.nv.cuinfo,"",@"SHT_NOTE"
	.sectionflags	@"SHF_NOTE_NV_CUINFO"
        /*0018*/ 	.short	0x0002
        /*001a*/ 	.short	0x0064
        /*001c*/ 	.short	0x0082
	.zero		2


//--------------------- .nv.info                  --------------------------
	.section	.nv.info,"",@"SHT_CUDA_INFO"
	.align	4


	//----- nvinfo : EIATTR_REGCOUNT
	.align		4
        /*0000*/ 	.byte	0x04, 0x2f
        /*0002*/ 	.short	(.L_1 - .L_0)
	.align		4
.L_0:
        /*0004*/ 	.word	index@(_Z17stack_test_kernelP5StackiPbS1_Pi)
        /*0008*/ 	.word	0x0000000a


	//----- nvinfo : EIATTR_FRAME_SIZE
	.align		4
.L_1:
        /*000c*/ 	.byte	0x04, 0x11
        /*000e*/ 	.short	(.L_3 - .L_2)
	.align		4
.L_2:
        /*0010*/ 	.word	index@(_Z17stack_test_kernelP5StackiPbS1_Pi)
        /*0014*/ 	.word	0x00000000


	//----- nvinfo : EIATTR_REGCOUNT
	.align		4
.L_3:
        /*0018*/ 	.byte	0x04, 0x2f
        /*001a*/ 	.short	(.L_5 - .L_4)
	.align		4
.L_4:
        /*001c*/ 	.word	index@(_Z16reporting_kernelP5StackiiiPiS1_PbS1_)
        /*0020*/ 	.word	0x0000000c


	//----- nvinfo : EIATTR_FRAME_SIZE
	.align		4
.L_5:
        /*0024*/ 	.byte	0x04, 0x11
        /*0026*/ 	.short	(.L_7 - .L_6)
	.align		4
.L_6:
        /*0028*/ 	.word	index@(_Z16reporting_kernelP5StackiiiPiS1_PbS1_)
        /*002c*/ 	.word	0x00000000


	//----- nvinfo : EIATTR_REGCOUNT
	.align		4
.L_7:
        /*0030*/ 	.byte	0x04, 0x2f
        /*0032*/ 	.short	(.L_9 - .L_8)
	.align		4
.L_8:
        /*0034*/ 	.word	index@(_Z25push_check_success_kernelP5StackiiPb)
        /*0038*/ 	.word	0x0000000a


	//----- nvinfo : EIATTR_FRAME_SIZE
	.align		4
.L_9:
        /*003c*/ 	.byte	0x04, 0x11
        /*003e*/ 	.short	(.L_11 - .L_10)
	.align		4
.L_10:
        /*0040*/ 	.word	index@(_Z25push_check_success_kernelP5StackiiPb)
        /*0044*/ 	.word	0x00000000


	//----- nvinfo : EIATTR_MIN_STACK_SIZE
	.align		4
.L_11:
        /*0048*/ 	.byte	0x04, 0x12
        /*004a*/ 	.short	(.L_13 - .L_12)
	.align		4
.L_12:
        /*004c*/ 	.word	index@(_Z25push_check_success_kernelP5StackiiPb)
        /*0050*/ 	.word	0x00000000


	//----- nvinfo : EIATTR_MIN_STACK_SIZE
	.align		4
.L_13:
        /*0054*/ 	.byte	0x04, 0x12
        /*0056*/ 	.short	(.L_15 - .L_14)
	.align		4
.L_14:
        /*0058*/ 	.word	index@(_Z16reporting_kernelP5StackiiiPiS1_PbS1_)
        /*005c*/ 	.word	0x00000000


	//----- nvinfo : EIATTR_MIN_STACK_SIZE
	.align		4
.L_15:
        /*0060*/ 	.byte	0x04, 0x12
        /*0062*/ 	.short	(.L_17 - .L_16)
	.align		4
.L_16:
        /*0064*/ 	.word	index@(_Z17stack_test_kernelP5StackiPbS1_Pi)
        /*0068*/ 	.word	0x00000000
.L_17:


//--------------------- .nv.compat                --------------------------
	.section	.nv.compat,"",@"SHT_CUDA_COMPAT_INFO"
	.align	4
        /*0000*/ 	.byte	0x02, 0x09, 0x00, 0x00, 0x02, 0x02, 0x01, 0x00, 0x02, 0x05, 0x05, 0x00, 0x03, 0x07, 0x01, 0x01
        /*0010*/ 	.byte	0x02, 0x03, 0x00, 0x00, 0x02, 0x06, 0x01, 0x00, 0x04, 0x0b, 0x08, 0x00, 0x09, 0x00, 0x00, 0x00
        /*0020*/ 	.byte	0x00, 0x00, 0x00, 0x00


//--------------------- .nv.info._Z25push_check_success_kernelP5StackiiPb --------------------------
	.section	.nv.info._Z25push_check_success_kernelP5StackiiPb,"",@"SHT_CUDA_INFO"
	.sectionflags	@""
	.align	4


	//----- nvinfo : EIATTR_CUDA_API_VERSION
	.align		4
        /*0000*/ 	.byte	0x04, 0x37
        /*0002*/ 	.short	(.L_19 - .L_18)
.L_18:
        /*0004*/ 	.word	0x00000082


	//----- nvinfo : EIATTR_KPARAM_INFO
	.align		4
.L_19:
        /*0008*/ 	.byte	0x04, 0x17
        /*000a*/ 	.short	(.L_21 - .L_20)
.L_20:
        /*000c*/ 	.word	0x00000000
        /*0010*/ 	.short	0x0003
        /*0012*/ 	.short	0x0010
        /*0014*/ 	.byte	0x00, 0xf5, 0x21, 0x00


	//----- nvinfo : EIATTR_KPARAM_INFO
	.align		4
.L_21:
        /*0018*/ 	.byte	0x04, 0x17
        /*001a*/ 	.short	(.L_23 - .L_22)
.L_22:
        /*001c*/ 	.word	0x00000000
        /*0020*/ 	.short	0x0002
        /*0022*/ 	.short	0x000c
        /*0024*/ 	.byte	0x00, 0xf0, 0x11, 0x00


	//----- nvinfo : EIATTR_KPARAM_INFO
	.align		4
.L_23:
        /*0028*/ 	.byte	0x04, 0x17
        /*002a*/ 	.short	(.L_25 - .L_24)
.L_24:
        /*002c*/ 	.word	0x00000000
        /*0030*/ 	.short	0x0001
        /*0032*/ 	.short	0x0008
        /*0034*/ 	.byte	0x00, 0xf0, 0x11, 0x00


	//----- nvinfo : EIATTR_KPARAM_INFO
	.align		4
.L_25:
        /*0038*/ 	.byte	0x04, 0x17
        /*003a*/ 	.short	(.L_27 - .L_26)
.L_26:
        /*003c*/ 	.word	0x00000000
        /*0040*/ 	.short	0x0000
        /*0042*/ 	.short	0x0000
        /*0044*/ 	.byte	0x00, 0xf5, 0x21, 0x00


	//----- nvinfo : EIATTR_SPARSE_MMA_MASK
	.align		4
.L_27:
        /*0048*/ 	.byte	0x03, 0x50
        /*004a*/ 	.short	0x0000


	//----- nvinfo : EIATTR_MAXREG_COUNT
	.align		4
        /*004c*/ 	.byte	0x03, 0x1b
        /*004e*/ 	.short	0x00ff


	//----- nvinfo : EIATTR_MERCURY_ISA_VERSION
	.align		4
        /*0050*/ 	.byte	0x03, 0x5f
        /*0052*/ 	.short	0x0101


	//----- nvinfo : EIATTR_VRC_CTA_INIT_COUNT
	.align		4
        /*0054*/ 	.byte	0x02, 0x4a
	.zero		1
	.zero		1


	//----- nvinfo : EIATTR_EXIT_INSTR_OFFSETS
	.align		4
        /*0058*/ 	.byte	0x04, 0x1c
        /*005a*/ 	.short	(.L_29 - .L_28)


	//   ....[0]....
.L_28:
        /*005c*/ 	.word	0x00000070


	//   ....[1]....
        /*0060*/ 	.word	0x00000290


	//   ....[2]....
        /*0064*/ 	.word	0x000002d0


	//----- nvinfo : EIATTR_CRS_STACK_SIZE
	.align		4
.L_29:
        /*0068*/ 	.byte	0x04, 0x1e
        /*006a*/ 	.short	(.L_31 - .L_30)
.L_30:
        /*006c*/ 	.word	0x00000000


	//----- nvinfo : EIATTR_CBANK_PARAM_SIZE
	.align		4
.L_31:
        /*0070*/ 	.byte	0x03, 0x19
        /*0072*/ 	.short	0x0018


	//----- nvinfo : EIATTR_PARAM_CBANK
	.align		4
        /*0074*/ 	.byte	0x04, 0x0a
        /*0076*/ 	.short	(.L_33 - .L_32)
	.align		4
.L_32:
        /*0078*/ 	.word	index@(.nv.constant0._Z25push_check_success_kernelP5StackiiPb)
        /*007c*/ 	.short	0x0380
        /*007e*/ 	.short	0x0018


	//----- nvinfo : EIATTR_SW_WAR
	.align		4
.L_33:
        /*0080*/ 	.byte	0x04, 0x36
        /*0082*/ 	.short	(.L_35 - .L_34)
.L_34:
        /*0084*/ 	.word	0x00000008
.L_35:


//--------------------- .nv.info._Z16reporting_kernelP5StackiiiPiS1_PbS1_ --------------------------
	.section	.nv.info._Z16reporting_kernelP5StackiiiPiS1_PbS1_,"",@"SHT_CUDA_INFO"
	.sectionflags	@""
	.align	4


	//----- nvinfo : EIATTR_CUDA_API_VERSION
	.align		4
        /*0000*/ 	.byte	0x04, 0x37
        /*0002*/ 	.short	(.L_37 - .L_36)
.L_36:
        /*0004*/ 	.word	0x00000082


	//----- nvinfo : EIATTR_KPARAM_INFO
	.align		4
.L_37:
        /*0008*/ 	.byte	0x04, 0x17
        /*000a*/ 	.short	(.L_39 - .L_38)
.L_38:
        /*000c*/ 	.word	0x00000000
        /*0010*/ 	.short	0x0007
        /*0012*/ 	.short	0x0030
        /*0014*/ 	.byte	0x00, 0xf5, 0x21, 0x00


	//----- nvinfo : EIATTR_KPARAM_INFO
	.align		4
.L_39:
        /*0018*/ 	.byte	0x04, 0x17
        /*001a*/ 	.short	(.L_41 - .L_40)
.L_40:
        /*001c*/ 	.word	0x00000000
        /*0020*/ 	.short	0x0006
        /*0022*/ 	.short	0x0028
        /*0024*/ 	.byte	0x00, 0xf5, 0x21, 0x00


	//----- nvinfo : EIATTR_KPARAM_INFO
	.align		4
.L_41:
        /*0028*/ 	.byte	0x04, 0x17
        /*002a*/ 	.short	(.L_43 - .L_42)
.L_42:
        /*002c*/ 	.word	0x00000000
        /*0030*/ 	.short	0x0005
        /*0032*/ 	.short	0x0020
        /*0034*/ 	.byte	0x00, 0xf5, 0x21, 0x00


	//----- nvinfo : EIATTR_KPARAM_INFO
	.align		4
.L_43:
        /*0038*/ 	.byte	0x04, 0x17
        /*003a*/ 	.short	(.L_45 - .L_44)
.L_44:
        /*003c*/ 	.word	0x00000000
        /*0040*/ 	.short	0x0004
        /*0042*/ 	.short	0x0018
        /*0044*/ 	.byte	0x00, 0xf5, 0x21, 0x00


	//----- nvinfo : EIATTR_KPARAM_INFO
	.align		4
.L_45:
        /*0048*/ 	.byte	0x04, 0x17
        /*004a*/ 	.short	(.L_47 - .L_46)
.L_46:
        /*004c*/ 	.word	0x00000000
        /*0050*/ 	.short	0x0003
        /*0052*/ 	.short	0x0010
        /*0054*/ 	.byte	0x00, 0xf0, 0x11, 0x00


	//----- nvinfo : EIATTR_KPARAM_INFO
	.align		4
.L_47:
        /*0058*/ 	.byte	0x04, 0x17
        /*005a*/ 	.short	(.L_49 - .L_48)
.L_48:
        /*005c*/ 	.word	0x00000000
        /*0060*/ 	.short	0x0002
        /*0062*/ 	.short	0x000c
        /*0064*/ 	.byte	0x00, 0xf0, 0x11, 0x00


	//----- nvinfo : EIATTR_KPARAM_INFO
	.align		4
.L_49:
        /*0068*/ 	.byte	0x04, 0x17
        /*006a*/ 	.short	(.L_51 - .L_50)
.L_50:
        /*006c*/ 	.word	0x00000000
        /*0070*/ 	.short	0x0001
        /*0072*/ 	.short	0x0008
        /*0074*/ 	.byte	0x00, 0xf0, 0x11, 0x00


	//----- nvinfo : EIATTR_KPARAM_INFO
	.align		4
.L_51:
        /*0078*/ 	.byte	0x04, 0x17
        /*007a*/ 	.short	(.L_53 - .L_52)
.L_52:
        /*007c*/ 	.word	0x00000000
        /*0080*/ 	.short	0x0000
        /*0082*/ 	.short	0x0000
        /*0084*/ 	.byte	0x00, 0xf5, 0x21, 0x00


	//----- nvinfo : EIATTR_SPARSE_MMA_MASK
	.align		4
.L_53:
        /*0088*/ 	.byte	0x03, 0x50
        /*008a*/ 	.short	0x0000


	//----- nvinfo : EIATTR_MAXREG_COUNT
	.align		4
        /*008c*/ 	.byte	0x03, 0x1b
        /*008e*/ 	.short	0x00ff


	//----- nvinfo : EIATTR_MERCURY_ISA_VERSION
	.align		4
        /*0090*/ 	.byte	0x03, 0x5f
        /*0092*/ 	.short	0x0101


	//----- nvinfo : EIATTR_VRC_CTA_INIT_COUNT
	.align		4
        /*0094*/ 	.byte	0x02, 0x4a
	.zero		1
	.zero		1


	//----- nvinfo : EIATTR_EXIT_INSTR_OFFSETS
	.align		4
        /*0098*/ 	.byte	0x04, 0x1c
        /*009a*/ 	.short	(.L_55 - .L_54)


	//   ....[0]....
.L_54:
        /*009c*/ 	.word	0x00000070


	//   ....[1]....
        /*00a0*/ 	.word	0x00000320


	//   ....[2]....
        /*00a4*/ 	.word	0x00000560


	//----- nvinfo : EIATTR_CRS_STACK_SIZE
	.align		4
.L_55:
        /*00a8*/ 	.byte	0x04, 0x1e
        /*00aa*/ 	.short	(.L_57 - .L_56)
.L_56:
        /*00ac*/ 	.word	0x00000000


	//----- nvinfo : EIATTR_CBANK_PARAM_SIZE
	.align		4
.L_57:
        /*00b0*/ 	.byte	0x03, 0x19
        /*00b2*/ 	.short	0x0038


	//----- nvinfo : EIATTR_PARAM_CBANK
	.align		4
        /*00b4*/ 	.byte	0x04, 0x0a
        /*00b6*/ 	.short	(.L_59 - .L_58)
	.align		4
.L_58:
        /*00b8*/ 	.word	index@(.nv.constant0._Z16reporting_kernelP5StackiiiPiS1_PbS1_)
        /*00bc*/ 	.short	0x0380
        /*00be*/ 	.short	0x0038


	//----- nvinfo : EIATTR_SW_WAR
	.align		4
.L_59:
        /*00c0*/ 	.byte	0x04, 0x36
        /*00c2*/ 	.short	(.L_61 - .L_60)
.L_60:
        /*00c4*/ 	.word	0x00000008
.L_61:


//--------------------- .nv.info._Z17stack_test_kernelP5StackiPbS1_Pi --------------------------
	.section	.nv.info._Z17stack_test_kernelP5StackiPbS1_Pi,"",@"SHT_CUDA_INFO"
	.sectionflags	@""
	.align	4


	//----- nvinfo : EIATTR_CUDA_API_VERSION
	.align		4
        /*0000*/ 	.byte	0x04, 0x37
        /*0002*/ 	.short	(.L_63 - .L_62)
.L_62:
        /*0004*/ 	.word	0x00000082


	//----- nvinfo : EIATTR_KPARAM_INFO
	.align		4
.L_63:
        /*0008*/ 	.byte	0x04, 0x17
        /*000a*/ 	.short	(.L_65 - .L_64)
.L_64:
        /*000c*/ 	.word	0x00000000
        /*0010*/ 	.short	0x0004
        /*0012*/ 	.short	0x0020
        /*0014*/ 	.byte	0x00, 0xf5, 0x21, 0x00


	//----- nvinfo : EIATTR_KPARAM_INFO
	.align		4
.L_65:
        /*0018*/ 	.byte	0x04, 0x17
        /*001a*/ 	.short	(.L_67 - .L_66)
.L_66:
        /*001c*/ 	.word	0x00000000
        /*0020*/ 	.short	0x0003
        /*0022*/ 	.short	0x0018
        /*0024*/ 	.byte	0x00, 0xf5, 0x21, 0x00


	//----- nvinfo : EIATTR_KPARAM_INFO
	.align		4
.L_67:
        /*0028*/ 	.byte	0x04, 0x17
        /*002a*/ 	.short	(.L_69 - .L_68)
.L_68:
        /*002c*/ 	.word	0x00000000
        /*0030*/ 	.short	0x0002
        /*0032*/ 	.short	0x0010
        /*0034*/ 	.byte	0x00, 0xf5, 0x21, 0x00


	//----- nvinfo : EIATTR_KPARAM_INFO
	.align		4
.L_69:
        /*0038*/ 	.byte	0x04, 0x17
        /*003a*/ 	.short	(.L_71 - .L_70)
.L_70:
        /*003c*/ 	.word	0x00000000
        /*0040*/ 	.short	0x0001
        /*0042*/ 	.short	0x0008
        /*0044*/ 	.byte	0x00, 0xf0, 0x11, 0x00


	//----- nvinfo : EIATTR_KPARAM_INFO
	.align		4
.L_71:
        /*0048*/ 	.byte	0x04, 0x17
        /*004a*/ 	.short	(.L_73 - .L_72)
.L_72:
        /*004c*/ 	.word	0x00000000
        /*0050*/ 	.short	0x0000
        /*0052*/ 	.short	0x0000
        /*0054*/ 	.byte	0x00, 0xf5, 0x21, 0x00


	//----- nvinfo : EIATTR_SPARSE_MMA_MASK
	.align		4
.L_73:
        /*0058*/ 	.byte	0x03, 0x50
        /*005a*/ 	.short	0x0000


	//----- nvinfo : EIATTR_MAXREG_COUNT
	.align		4
        /*005c*/ 	.byte	0x03, 0x1b
        /*005e*/ 	.short	0x00ff


	//----- nvinfo : EIATTR_MERCURY_ISA_VERSION
	.align		4
        /*0060*/ 	.byte	0x03, 0x5f
        /*0062*/ 	.short	0x0101


	//----- nvinfo : EIATTR_VRC_CTA_INIT_COUNT
	.align		4
        /*0064*/ 	.byte	0x02, 0x4a
	.zero		1
	.zero		1


	//----- nvinfo : EIATTR_EXIT_INSTR_OFFSETS
	.align		4
        /*0068*/ 	.byte	0x04, 0x1c
        /*006a*/ 	.short	(.L_75 - .L_74)


	//   ....[0]....
.L_74:
        /*006c*/ 	.word	0x00000070


	//   ....[1]....
        /*0070*/ 	.word	0x00000310


	//   ....[2]....
        /*0074*/ 	.word	0x00000370


	//   ....[3]....
        /*0078*/ 	.word	0x00000560


	//   ....[4]....
        /*007c*/ 	.word	0x000005b0


	//----- nvinfo : EIATTR_CRS_STACK_SIZE
	.align		4
.L_75:
        /*0080*/ 	.byte	0x04, 0x1e
        /*0082*/ 	.short	(.L_77 - .L_76)
.L_76:
        /*0084*/ 	.word	0x00000000


	//----- nvinfo : EIATTR_CBANK_PARAM_SIZE
	.align		4
.L_77:
        /*0088*/ 	.byte	0x03, 0x19
        /*008a*/ 	.short	0x0028


	//----- nvinfo : EIATTR_PARAM_CBANK
	.align		4
        /*008c*/ 	.byte	0x04, 0x0a
        /*008e*/ 	.short	(.L_79 - .L_78)
	.align		4
.L_78:
        /*0090*/ 	.word	index@(.nv.constant0._Z17stack_test_kernelP5StackiPbS1_Pi)
        /*0094*/ 	.short	0x0380
        /*0096*/ 	.short	0x0028


	//----- nvinfo : EIATTR_SW_WAR
	.align		4
.L_79:
        /*0098*/ 	.byte	0x04, 0x36
        /*009a*/ 	.short	(.L_81 - .L_80)
.L_80:
        /*009c*/ 	.word	0x00000008
.L_81:


//--------------------- .nv.callgraph             --------------------------
	.section	.nv.callgraph,"",@"SHT_CUDA_CALLGRAPH"
	.align	4
	.sectionentsize	8
	.align		4
        /*0000*/ 	.word	0x00000000
	.align		4
        /*0004*/ 	.word	0xffffffff
	.align		4
        /*0008*/ 	.word	0x00000000
	.align		4
        /*000c*/ 	.word	0xfffffffe
	.align		4
        /*0010*/ 	.word	0x00000000
	.align		4
        /*0014*/ 	.word	0xfffffffd
	.align		4
        /*0018*/ 	.word	0x00000000
	.align		4
        /*001c*/ 	.word	0xfffffffc


//--------------------- .text._Z25push_check_success_kernelP5StackiiPb --------------------------
	.section	.text._Z25push_check_success_kernelP5StackiiPb,"ax",@progbits
	.align	128
        .global         _Z25push_check_success_kernelP5StackiiPb
        .type           _Z25push_check_success_kernelP5StackiiPb,@function
        .size           _Z25push_check_success_kernelP5StackiiPb,(.L_x_25 - _Z25push_check_success_kernelP5StackiiPb)
        .other          _Z25push_check_success_kernelP5StackiiPb,@"STO_CUDA_ENTRY STV_DEFAULT"
_Z25push_check_success_kernelP5StackiiPb:
.text._Z25push_check_success_kernelP5StackiiPb:
[----:B------:R-:W-:Y:S01]  /*0000*/  LDC R1, c[0x0][0x37c] ;  /* 0x0000df00ff017b82 */ /* 0x000fe20000000800 */
[----:B------:R-:W0:Y:S07]  /*0010*/  S2R R3, SR_TID.X ;  /* 0x0000000000037919 */ /* 0x000e2e0000002100 */
[----:B------:R-:W0:Y:S01]  /*0020*/  S2UR UR4, SR_CTAID.X ;  /* 0x00000000000479c3 */ /* 0x000e220000002500 */
[----:B------:R-:W1:Y:S07]  /*0030*/  LDCU UR5, c[0x0][0x388] ;  /* 0x00007100ff0577ac */ /* 0x000e6e0008000800 */
[----:B------:R-:W0:Y:S02]  /*0040*/  LDC R0, c[0x0][0x360] ;  /* 0x0000d800ff007b82 */ /* 0x000e240000000800 */
[----:B0-----:R-:W-:-:S05]  /*0050*/  IMAD R0, R0, UR4, R3 ;  /* 0x0000000400007c24 */ /* 0x001fca000f8e0203 */
[----:B-1----:R-:W-:-:S13]  /*0060*/  ISETP.GE.AND P0, PT, R0, UR5, PT ;  /* 0x0000000500007c0c */ /* 0x002fda000bf06270 */
[----:B------:R-:W-:Y:S05]  /*0070*/  @P0 EXIT ;  /* 0x000000000000094d */ /* 0x000fea0003800000 */
[----:B------:R-:W0:Y:S01]  /*0080*/  LDC.64 R4, c[0x0][0x380] ;  /* 0x0000e000ff047b82 */ /* 0x000e220000000a00 */
[----:B------:R-:W0:Y:S01]  /*0090*/  LDCU.64 UR6, c[0x0][0x358] ;  /* 0x00006b00ff0677ac */ /* 0x000e220008000a00 */
[----:B------:R-:W1:Y:S01]  /*00a0*/  LDCU.64 UR4, c[0x0][0x380] ;  /* 0x00007000ff0477ac */ /* 0x000e620008000a00 */
[----:B0-----:R0:W5:Y:S01]  /*00b0*/  LDG.E R4, desc[UR6][R4.64+0xc] ;  /* 0x00000c0604047981 */ /* 0x001162000c1e1900 */
[----:B-1----:R-:W-:Y:S01]  /*00c0*/  UIADD3 UR4, UP0, UPT, UR4, 0xc, URZ ;  /* 0x0000000c04047890 */ /* 0x002fe2000ff1e0ff */
[----:B------:R-:W-:Y:S04]  /*00d0*/  BSSY B0, `(.L_x_0) ;  /* 0x0000018000007945 */ /* 0x000fe80003800000 */
[----:B------:R-:W-:Y:S01]  /*00e0*/  BSSY B1, `(.L_x_1) ;  /* 0x000000e000017945 */ /* 0x000fe20003800000 */
[----:B------:R-:W-:Y:S01]  /*00f0*/  UIADD3.X UR5, UPT, UPT, URZ, UR5, URZ, UP0, !UPT ;  /* 0x00000005ff057290 */ /* 0x000fe200087fe4ff */
[----:B------:R-:W-:-:S05]  /*0100*/  IMAD.U32 R2, RZ, RZ, UR4 ;  /* 0x00000004ff027e24 */ /* 0x000fca000f8e00ff */
[----:B0-----:R-:W-:-:S07]  /*0110*/  IMAD.U32 R3, RZ, RZ, UR5 ;  /* 0x00000005ff037e24 */ /* 0x001fce000f8e00ff */
.L_x_3:
[----:B------:R-:W-:Y:S05]  /*0120*/  YIELD ;  /* 0x0000000000007946 */ /* 0x000fea0003800000 */
[----:B------:R-:W2:Y:S01]  /*0130*/  ATOMG.E.OR.STRONG.GPU PT, R6, desc[UR6][R2.64+-0x4], RZ ;  /* 0xfffffcff020679a8 */ /* 0x000ea2000b1ef106 */
[----:B------:R-:W-:Y:S01]  /*0140*/  PRMT R5, RZ, 0x7610, R5 ;  /* 0x00007610ff057816 */ /* 0x000fe20000000005 */
[----:B--2---:R-:W-:-:S05]  /*0150*/  VIADD R7, R6, 0x1 ;  /* 0x0000000106077836 */ /* 0x004fca0000000000 */
[----:B-----5:R-:W-:-:S13]  /*0160*/  ISETP.GE.AND P0, PT, R7, R4, PT ;  /* 0x000000040700720c */ /* 0x020fda0003f06270 */
[----:B------:R-:W-:Y:S05]  /*0170*/  @P0 BREAK B1 ;  /* 0x0000000000010942 */ /* 0x000fea0003800000 */
[----:B------:R-:W-:Y:S05]  /*0180*/  @P0 BRA `(.L_x_2) ;  /* 0x0000000000300947 */ /* 0x000fea0003800000 */
[----:B------:R-:W2:Y:S02]  /*0190*/  ATOMG.E.CAS.STRONG.GPU PT, R7, [R2+-0x4], R6, R7 ;  /* 0xfffffc06020773a9 */ /* 0x000ea400001ee107 */
[----:B--2---:R-:W-:-:S13]  /*01a0*/  ISETP.NE.AND P0, PT, R7, R6, PT ;  /* 0x000000060700720c */ /* 0x004fda0003f05270 */
[----:B------:R-:W-:Y:S05]  /*01b0*/  @P0 BRA `(.L_x_3) ;  /* 0xfffffffc00d80947 */ /* 0x000fea000383ffff */
[----:B------:R-:W-:Y:S05]  /*01c0*/  BSYNC B1 ;  /* 0x0000000000017941 */ /* 0x000fea0003800000 */
.L_x_1:
[----:B------:R-:W0:Y:S01]  /*01d0*/  LDC.64 R4, c[0x0][0x380] ;  /* 0x0000e000ff047b82 */ /* 0x000e220000000a00 */
[----:B------:R-:W1:Y:S01]  /*01e0*/  LDCU UR4, c[0x0][0x38c] ;  /* 0x00007180ff0477ac */ /* 0x000e620008000800 */
[----:B0-----:R-:W2:Y:S01]  /*01f0*/  LDG.E.64 R2, desc[UR6][R4.64] ;  /* 0x0000000604027981 */ /* 0x001ea2000c1e1b00 */
[----:B-1----:R-:W-:Y:S02]  /*0200*/  VIADD R7, R0, UR4 ;  /* 0x0000000400077c36 */ /* 0x002fe40008000000 */
[----:B--2---:R-:W-:-:S04]  /*0210*/  IMAD.WIDE R2, R6, 0x4, R2 ;  /* 0x0000000406027825 */ /* 0x004fc800078e0202 */
[----:B------:R-:W-:Y:S01]  /*0220*/  IMAD.MOV.U32 R6, RZ, RZ, 0x1 ;  /* 0x00000001ff067424 */ /* 0x000fe200078e00ff */
[----:B------:R0:W-:Y:S04]  /*0230*/  ST.E desc[UR6][R2.64+0x4], R7 ;  /* 0x0000040702007985 */ /* 0x0001e8000c101906 */
[----:B------:R-:W-:-:S07]  /*0240*/  PRMT R5, R6, 0x7610, R5 ;  /* 0x0000761006057816 */ /* 0x000fce0000000005 */
.L_x_2:
[----:B------:R-:W-:Y:S05]  /*0250*/  BSYNC B0 ;  /* 0x0000000000007941 */ /* 0x000fea0003800000 */
.L_x_0:
[----:B------:R-:W1:Y:S02]  /*0260*/  LDCU.64 UR4, c[0x0][0x390] ;  /* 0x00007200ff0477ac */ /* 0x000e640008000a00 */
[----:B-1----:R-:W-:-:S04]  /*0270*/  ISETP.NE.U32.AND P0, PT, RZ, UR4, PT ;  /* 0x00000004ff007c0c */ /* 0x002fc8000bf05070 */
[----:B------:R-:W-:-:S13]  /*0280*/  ISETP.NE.AND.EX P0, PT, RZ, UR5, PT, P0 ;  /* 0x00000005ff007c0c */ /* 0x000fda000bf05300 */
[----:B------:R-:W-:Y:S05]  /*0290*/  @!P0 EXIT ;  /* 0x000000000000894d */ /* 0x000fea0003800000 */
[----:B0-----:R-:W-:-:S04]  /*02a0*/  IADD3 R2, P0, PT, R0, UR4, RZ ;  /* 0x0000000400027c10 */ /* 0x001fc8000ff1e0ff */
[----:B------:R-:W-:-:S05]  /*02b0*/  LEA.HI.X.SX32 R3, R0, UR5, 0x1, P0 ;  /* 0x0000000500037c11 */ /* 0x000fca00080f0eff */
[----:B------:R-:W-:Y:S01]  /*02c0*/  STG.E.U8 desc[UR6][R2.64], R5 ;  /* 0x0000000502007986 */ /* 0x000fe2000c101106 */
[----:B------:R-:W-:Y:S05]  /*02d0*/  EXIT ;  /* 0x000000000000794d */ /* 0x000fea0003800000 */
.L_x_4:
[----:B------:R-:W-:-:S00]  /*02e0*/  BRA `(.L_x_4) ;  /* 0xfffffffc00fc7947 */ /* 0x000fc0000383ffff */
[----:B------:R-:W-:-:S00]  /*02f0*/  NOP ;  /* 0x0000000000007918 */ /* 0x000fc00000000000 */
        /* <DEDUP_REMOVED lines=8> */
.L_x_25:


//--------------------- .text._Z16reporting_kernelP5StackiiiPiS1_PbS1_ --------------------------
	.section	.text._Z16reporting_kernelP5StackiiiPiS1_PbS1_,"ax",@progbits
	.align	128
        .global         _Z16reporting_kernelP5StackiiiPiS1_PbS1_
        .type           _Z16reporting_kernelP5StackiiiPiS1_PbS1_,@function
        .size           _Z16reporting_kernelP5StackiiiPiS1_PbS1_,(.L_x_26 - _Z16reporting_kernelP5StackiiiPiS1_PbS1_)
        .other          _Z16reporting_kernelP5StackiiiPiS1_PbS1_,@"STO_CUDA_ENTRY STV_DEFAULT"
_Z16reporting_kernelP5StackiiiPiS1_PbS1_:
.text._Z16reporting_kernelP5StackiiiPiS1_PbS1_:
        /* <DEDUP_REMOVED lines=9> */
[----:B------:R-:W1:Y:S07]  /*0090*/  LDCU.64 UR6, c[0x0][0x358] ;  /* 0x00006b00ff0677ac */ /* 0x000e6e0008000a00 */
[----:B------:R-:W2:Y:S08]  /*00a0*/  LDC.64 R4, c[0x0][0x3a0] ;  /* 0x0000e800ff047b82 */ /* 0x000eb00000000a00 */
[----:B------:R-:W3:Y:S01]  /*00b0*/  LDC R7, c[0x0][0x390] ;  /* 0x0000e400ff077b82 */ /* 0x000ee20000000800 */
[----:B0-----:R-:W-:-:S05]  /*00c0*/  IMAD.WIDE R2, R0, 0x4, R2 ;  /* 0x0000000400027825 */ /* 0x001fca00078e0202 */
[----:B-1----:R0:W-:Y:S01]  /*00d0*/  STG.E desc[UR6][R2.64], R0 ;  /* 0x0000000002007986 */ /* 0x0021e2000c101906 */
[----:B--2---:R-:W-:-:S05]  /*00e0*/  IMAD.WIDE R4, R0, 0x4, R4 ;  /* 0x0000000400047825 */ /* 0x004fca00078e0204 */
[----:B---3--:R0:W-:Y:S01]  /*00f0*/  STG.E desc[UR6][R4.64], R7 ;  /* 0x0000000704007986 */ /* 0x0081e2000c101906 */
[----:B------:R-:W-:-:S13]  /*0100*/  ISETP.NE.AND P0, PT, R7, RZ, PT ;  /* 0x000000ff0700720c */ /* 0x000fda0003f05270 */
[----:B0-----:R-:W-:Y:S05]  /*0110*/  @!P0 BRA `(.L_x_5) ;  /* 0x0000000000848947 */ /* 0x001fea0003800000 */
[----:B------:R-:W0:Y:S01]  /*0120*/  LDCU.64 UR4, c[0x0][0x380] ;  /* 0x00007000ff0477ac */ /* 0x000e220008000a00 */
[----:B------:R-:W-:Y:S04]  /*0130*/  BSSY B0, `(.L_x_6) ;  /* 0x0000017000007945 */ /* 0x000fe80003800000 */
[----:B------:R-:W-:Y:S01]  /*0140*/  BSSY B1, `(.L_x_7) ;  /* 0x0000010000017945 */ /* 0x000fe20003800000 */
[----:B0-----:R-:W-:-:S04]  /*0150*/  UIADD3 UR4, UP0, UPT, UR4, 0x8, URZ ;  /* 0x0000000804047890 */ /* 0x001fc8000ff1e0ff */
[----:B------:R-:W-:Y:S02]  /*0160*/  UIADD3.X UR5, UPT, UPT, URZ, UR5, URZ, UP0, !UPT ;  /* 0x00000005ff057290 */ /* 0x000fe400087fe4ff */
[----:B------:R-:W-:-:S04]  /*0170*/  IMAD.U32 R2, RZ, RZ, UR4 ;  /* 0x00000004ff027e24 */ /* 0x000fc8000f8e00ff */
[----:B------:R-:W-:-:S07]  /*0180*/  IMAD.U32 R3, RZ, RZ, UR5 ;  /* 0x00000005ff037e24 */ /* 0x000fce000f8e00ff */
.L_x_9:
[----:B------:R-:W-:Y:S05]  /*0190*/  YIELD ;  /* 0x0000000000007946 */ /* 0x000fea0003800000 */
[----:B------:R-:W2:Y:S01]  /*01a0*/  ATOMG.E.OR.STRONG.GPU PT, R4, desc[UR6][R2.64], RZ ;  /* 0x800000ff020479a8 */ /* 0x000ea2000b1ef106 */
[----:B------:R-:W-:Y:S02]  /*01b0*/  MOV R7, 0xffffffff ;  /* 0xffffffff00077802 */ /* 0x000fe40000000f00 */
[----:B------:R-:W-:Y:S02]  /*01c0*/  PRMT R6, RZ, 0x7610, R6 ;  /* 0x00007610ff067816 */ /* 0x000fe40000000006 */
[----:B--2---:R-:W-:-:S13]  /*01d0*/  ISETP.GE.AND P0, PT, R4, RZ, PT ;  /* 0x000000ff0400720c */ /* 0x004fda0003f06270 */
[----:B------:R-:W-:Y:S05]  /*01e0*/  @!P0 BREAK B1 ;  /* 0x0000000000018942 */ /* 0x000fea0003800000 */
[----:B------:R-:W-:Y:S05]  /*01f0*/  @!P0 BRA `(.L_x_8) ;  /* 0x0000000000288947 */ /* 0x000fea0003800000 */
[----:B------:R-:W-:-:S06]  /*0200*/  VIADD R5, R4, 0xffffffff ;  /* 0xffffffff04057836 */ /* 0x000fcc0000000000 */
[----:B------:R-:W2:Y:S02]  /*0210*/  ATOMG.E.CAS.STRONG.GPU PT, R5, [R2], R4, R5 ;  /* 0x00000004020573a9 */ /* 0x000ea400001ee105 */
[----:B--2---:R-:W-:-:S13]  /*0220*/  ISETP.NE.AND P0, PT, R5, R4, PT ;  /* 0x000000040500720c */ /* 0x004fda0003f05270 */
[----:B------:R-:W-:Y:S05]  /*0230*/  @P0 BRA `(.L_x_9) ;  /* 0xfffffffc00d40947 */ /* 0x000fea000383ffff */
[----:B------:R-:W-:Y:S05]  /*0240*/  BSYNC B1 ;  /* 0x0000000000017941 */ /* 0x000fea0003800000 */
.L_x_7:
[----:B------:R-:W0:Y:S02]  /*0250*/  LDC.64 R2, c[0x0][0x380] ;  /* 0x0000e000ff027b82 */ /* 0x000e240000000a00 */
[----:B0-----:R-:W2:Y:S02]  /*0260*/  LDG.E.64 R2, desc[UR6][R2.64] ;  /* 0x0000000602027981 */ /* 0x001ea4000c1e1b00 */
[----:B--2---:R-:W-:-:S05]  /*0270*/  IMAD.WIDE.U32 R4, R4, 0x4, R2 ;  /* 0x0000000404047825 */ /* 0x004fca00078e0002 */
[----:B------:R0:W5:Y:S01]  /*0280*/  LD.E R7, desc[UR6][R4.64] ;  /* 0x0000000604077980 */ /* 0x000162000c101900 */
[----:B------:R-:W-:-:S07]  /*0290*/  IMAD.MOV.U32 R6, RZ, RZ, 0x1 ;  /* 0x00000001ff067424 */ /* 0x000fce00078e00ff */
.L_x_8:
[----:B------:R-:W-:Y:S05]  /*02a0*/  BSYNC B0 ;  /* 0x0000000000007941 */ /* 0x000fea0003800000 */
.L_x_6:
[----:B------:R-:W1:Y:S01]  /*02b0*/  LDC.64 R2, c[0x0][0x3b0] ;  /* 0x0000ec00ff027b82 */ /* 0x000e620000000a00 */
[----:B------:R-:W0:Y:S02]  /*02c0*/  LDCU.64 UR4, c[0x0][0x3a8] ;  /* 0x00007500ff0477ac */ /* 0x000e240008000a00 */
[----:B0-----:R-:W-:-:S04]  /*02d0*/  IADD3 R4, P0, PT, R0, UR4, RZ ;  /* 0x0000000400047c10 */ /* 0x001fc8000ff1e0ff */
[C---:B------:R-:W-:Y:S01]  /*02e0*/  LEA.HI.X.SX32 R5, R0.reuse, UR5, 0x1, P0 ;  /* 0x0000000500057c11 */ /* 0x040fe200080f0eff */
[----:B-1----:R-:W-:-:S04]  /*02f0*/  IMAD.WIDE R2, R0, 0x4, R2 ;  /* 0x0000000400027825 */ /* 0x002fc800078e0202 */
[----:B------:R-:W-:Y:S04]  /*0300*/  STG.E.U8 desc[UR6][R4.64], R6 ;  /* 0x0000000604007986 */ /* 0x000fe8000c101106 */
[----:B-----5:R-:W-:Y:S01]  /*0310*/  STG.E desc[UR6][R2.64], R7 ;  /* 0x0000000702007986 */ /* 0x020fe2000c101906 */
[----:B------:R-:W-:Y:S05]  /*0320*/  EXIT ;  /* 0x000000000000794d */ /* 0x000fea0003800000 */
.L_x_5:
[----:B------:R-:W0:Y:S01]  /*0330*/  LDC.64 R4, c[0x0][0x380] ;  /* 0x0000e000ff047b82 */ /* 0x000e220000000a00 */
[----:B------:R-:W1:Y:S01]  /*0340*/  LDCU.64 UR4, c[0x0][0x380] ;  /* 0x00007000ff0477ac */ /* 0x000e620008000a00 */
[----:B------:R-:W2:Y:S01]  /*0350*/  LDCU UR8, c[0x0][0x38c] ;  /* 0x00007180ff0877ac */ /* 0x000ea20008000800 */
[----:B0-----:R0:W5:Y:S01]  /*0360*/  LDG.E R4, desc[UR6][R4.64+0xc] ;  /* 0x00000c0604047981 */ /* 0x001162000c1e1900 */
[----:B-1----:R-:W-:Y:S01]  /*0370*/  UIADD3 UR4, UP0, UPT, UR4, 0xc, URZ ;  /* 0x0000000c04047890 */ /* 0x002fe2000ff1e0ff */
[----:B------:R-:W-:Y:S04]  /*0380*/  BSSY B0, `(.L_x_10) ;  /* 0x0000016000007945 */ /* 0x000fe80003800000 */
[----:B------:R-:W-:Y:S01]  /*0390*/  BSSY B1, `(.L_x_11) ;  /* 0x000000f000017945 */ /* 0x000fe20003800000 */
[----:B--2---:R-:W-:Y:S01]  /*03a0*/  IADD3 R7, PT, PT, R0, UR8, RZ ;  /* 0x0000000800077c10 */ /* 0x004fe2000fffe0ff */
[----:B------:R-:W-:Y:S01]  /*03b0*/  UIADD3.X UR5, UPT, UPT, URZ, UR5, URZ, UP0, !UPT ;  /* 0x00000005ff057290 */ /* 0x000fe200087fe4ff */
[----:B------:R-:W-:-:S05]  /*03c0*/  IMAD.U32 R2, RZ, RZ, UR4 ;  /* 0x00000004ff027e24 */ /* 0x000fca000f8e00ff */
[----:B0-----:R-:W-:-:S07]  /*03d0*/  MOV R3, UR5 ;  /* 0x0000000500037c02 */ /* 0x001fce0008000f00 */
.L_x_13:
        /* <DEDUP_REMOVED lines=11> */
.L_x_11:
[----:B------:R-:W0:Y:S02]  /*0490*/  LDC.64 R4, c[0x0][0x380] ;  /* 0x0000e000ff047b82 */ /* 0x000e240000000a00 */
[----:B0-----:R-:W2:Y:S01]  /*04a0*/  LDG.E.64 R2, desc[UR6][R4.64] ;  /* 0x0000000604027981 */ /* 0x001ea2000c1e1b00 */
[----:B------:R-:W-:Y:S02]  /*04b0*/  HFMA2 R6, -RZ, RZ, 0, 5.9604644775390625e-08 ;  /* 0x00000001ff067431 */ /* 0x000fe400000001ff */
[----:B--2---:R-:W-:-:S05]  /*04c0*/  IMAD.WIDE R2, R8, 0x4, R2 ;  /* 0x0000000408027825 */ /* 0x004fca00078e0202 */
[----:B------:R0:W-:Y:S02]  /*04d0*/  ST.E desc[UR6][R2.64+0x4], R7 ;  /* 0x0000040702007985 */ /* 0x0001e4000c101906 */
.L_x_12:
[----:B------:R-:W-:Y:S05]  /*04e0*/  BSYNC B0 ;  /* 0x0000000000007941 */ /* 0x000fea0003800000 */
.L_x_10:
[----:B------:R-:W1:Y:S01]  /*04f0*/  LDC.64 R4, c[0x0][0x3b0] ;  /* 0x0000ec00ff047b82 */ /* 0x000e620000000a00 */
[----:B------:R-:W0:Y:S02]  /*0500*/  LDCU.64 UR4, c[0x0][0x3a8] ;  /* 0x00007500ff0477ac */ /* 0x000e240008000a00 */
[----:B0-----:R-:W-:-:S04]  /*0510*/  IADD3 R2, P0, PT, R0, UR4, RZ ;  /* 0x0000000400027c10 */ /* 0x001fc8000ff1e0ff */
[C---:B------:R-:W-:Y:S01]  /*0520*/  LEA.HI.X.SX32 R3, R0.reuse, UR5, 0x1, P0 ;  /* 0x0000000500037c11 */ /* 0x040fe200080f0eff */
[----:B-1----:R-:W-:-:S04]  /*0530*/  IMAD.WIDE R4, R0, 0x4, R4 ;  /* 0x0000000400047825 */ /* 0x002fc800078e0204 */
[----:B------:R-:W-:Y:S04]  /*0540*/  STG.E.U8 desc[UR6][R2.64], R6 ;  /* 0x0000000602007986 */ /* 0x000fe8000c101106 */
[----:B------:R-:W-:Y:S01]  /*0550*/  STG.E desc[UR6][R4.64], R7 ;  /* 0x0000000704007986 */ /* 0x000fe2000c101906 */
[----:B------:R-:W-:Y:S05]  /*0560*/  EXIT ;  /* 0x000000000000794d */ /* 0x000fea0003800000 */
.L_x_14:
        /* <DEDUP_REMOVED lines=9> */
.L_x_26:


//--------------------- .text._Z17stack_test_kernelP5StackiPbS1_Pi --------------------------
	.section	.text._Z17stack_test_kernelP5StackiPbS1_Pi,"ax",@progbits
	.align	128
        .global         _Z17stack_test_kernelP5StackiPbS1_Pi
        .type           _Z17stack_test_kernelP5StackiPbS1_Pi,@function
        .size           _Z17stack_test_kernelP5StackiPbS1_Pi,(.L_x_27 - _Z17stack_test_kernelP5StackiPbS1_Pi)
        .other          _Z17stack_test_kernelP5StackiPbS1_Pi,@"STO_CUDA_ENTRY STV_DEFAULT"
_Z17stack_test_kernelP5StackiPbS1_Pi:
.text._Z17stack_test_kernelP5StackiPbS1_Pi:
        /* <DEDUP_REMOVED lines=8> */
[----:B------:R-:W-:Y:S01]  /*0080*/  LOP3.LUT R2, R0, 0x1, RZ, 0xc0, !PT ;  /* 0x0000000100027812 */ /* 0x000fe200078ec0ff */
[----:B------:R-:W0:Y:S03]  /*0090*/  LDCU.64 UR6, c[0x0][0x358] ;  /* 0x00006b00ff0677ac */ /* 0x000e260008000a00 */
[----:B------:R-:W-:-:S13]  /*00a0*/  ISETP.NE.U32.AND P0, PT, R2, 0x1, PT ;  /* 0x000000010200780c */ /* 0x000fda0003f05070 */
[----:B------:R-:W-:Y:S05]  /*00b0*/  @P0 BRA `(.L_x_15) ;  /* 0x0000000000b00947 */ /* 0x000fea0003800000 */
[----:B------:R-:W1:Y:S01]  /*00c0*/  LDCU.64 UR4, c[0x0][0x380] ;  /* 0x00007000ff0477ac */ /* 0x000e620008000a00 */
[----:B------:R-:W-:Y:S04]  /*00d0*/  BSSY B0, `(.L_x_16) ;  /* 0x0000018000007945 */ /* 0x000fe80003800000 */
[----:B------:R-:W-:Y:S01]  /*00e0*/  BSSY B1, `(.L_x_17) ;  /* 0x0000010000017945 */ /* 0x000fe20003800000 */
[----:B-1----:R-:W-:-:S04]  /*00f0*/  UIADD3 UR4, UP0, UPT, UR4, 0x8, URZ ;  /* 0x0000000804047890 */ /* 0x002fc8000ff1e0ff */
[----:B------:R-:W-:Y:S02]  /*0100*/  UIADD3.X UR5, UPT, UPT, URZ, UR5, URZ, UP0, !UPT ;  /* 0x00000005ff057290 */ /* 0x000fe400087fe4ff */
[----:B------:R-:W-:-:S04]  /*0110*/  IMAD.U32 R2, RZ, RZ, UR4 ;  /* 0x00000004ff027e24 */ /* 0x000fc8000f8e00ff */
[----:B------:R-:W-:-:S07]  /*0120*/  IMAD.U32 R3, RZ, RZ, UR5 ;  /* 0x00000005ff037e24 */ /* 0x000fce000f8e00ff */
.L_x_19:
[----:B------:R-:W-:Y:S05]  /*0130*/  YIELD ;  /* 0x0000000000007946 */ /* 0x000fea0003800000 */
[----:B0-----:R-:W2:Y:S01]  /*0140*/  ATOMG.E.OR.STRONG.GPU PT, R4, desc[UR6][R2.64], RZ ;  /* 0x800000ff020479a8 */ /* 0x001ea2000b1ef106 */
[----:B------:R-:W-:Y:S01]  /*0150*/  IMAD.MOV.U32 R7, RZ, RZ, -0x1 ;  /* 0xffffffffff077424 */ /* 0x000fe200078e00ff */
        /* <DEDUP_REMOVED lines=9> */
.L_x_17:
[----:B------:R-:W0:Y:S02]  /*01f0*/  LDC.64 R2, c[0x0][0x380] ;  /* 0x0000e000ff027b82 */ /* 0x000e240000000a00 */
[----:B0-----:R-:W2:Y:S01]  /*0200*/  LDG.E.64 R2, desc[UR6][R2.64] ;  /* 0x0000000602027981 */ /* 0x001ea2000c1e1b00 */
[----:B------:R-:W-:Y:S02]  /*0210*/  IMAD.MOV.U32 R6, RZ, RZ, 0x1 ;  /* 0x00000001ff067424 */ /* 0x000fe400078e00ff */
[----:B--2---:R-:W-:-:S05]  /*0220*/  IMAD.WIDE.U32 R4, R4, 0x4, R2 ;  /* 0x0000000404047825 */ /* 0x004fca00078e0002 */
[----:B------:R0:W5:Y:S02]  /*0230*/  LD.E R7, desc[UR6][R4.64] ;  /* 0x0000000604077980 */ /* 0x000164000c101900 */
[----:B0-----:R-:W-:-:S07]  /*0240*/  PRMT R5, R6, 0x7610, R5 ;  /* 0x0000761006057816 */ /* 0x001fce0000000005 */
.L_x_18:
[----:B------:R-:W-:Y:S05]  /*0250*/  BSYNC B0 ;  /* 0x0000000000007941 */ /* 0x000fea0003800000 */
.L_x_16:
[----:B------:R-:W0:Y:S01]  /*0260*/  LDCU.64 UR4, c[0x0][0x398] ;  /* 0x00007300ff0477ac */ /* 0x000e220008000a00 */
[----:B------:R-:W1:Y:S01]  /*0270*/  LDCU.64 UR8, c[0x0][0x3a0] ;  /* 0x00007400ff0877ac */ /* 0x000e620008000a00 */
[----:B0-----:R-:W-:-:S04]  /*0280*/  ISETP.NE.U32.AND P0, PT, RZ, UR4, PT ;  /* 0x00000004ff007c0c */ /* 0x001fc8000bf05070 */
[----:B------:R-:W-:Y:S02]  /*0290*/  ISETP.NE.AND.EX P0, PT, RZ, UR5, PT, P0 ;  /* 0x00000005ff007c0c */ /* 0x000fe4000bf05300 */
[----:B-1----:R-:W-:-:S04]  /*02a0*/  ISETP.EQ.U32.AND P3, PT, RZ, UR8, PT ;  /* 0x00000008ff007c0c */ /* 0x002fc8000bf62070 */
[----:B------:R-:W-:-:S07]  /*02b0*/  ISETP.EQ.OR.EX P1, PT, RZ, UR9, !P1, P3 ;  /* 0x00000009ff007c0c */ /* 0x000fce000cf22730 */
[----:B------:R-:W-:-:S04]  /*02c0*/  @P0 LEA.HI R2, R0, R0, RZ, 0x1 ;  /* 0x0000000000020211 */ /* 0x000fc800078f08ff */
[----:B------:R-:W-:-:S04]  /*02d0*/  @P0 SHF.R.S32.HI R3, RZ, 0x1, R2 ;  /* 0x00000001ff030819 */ /* 0x000fc80000011402 */
[----:B------:R-:W-:-:S04]  /*02e0*/  @P0 IADD3 R2, P2, PT, R3, UR4, RZ ;  /* 0x0000000403020c10 */ /* 0x000fc8000ff5e0ff */
[----:B------:R-:W-:-:S05]  /*02f0*/  @P0 LEA.HI.X.SX32 R3, R3, UR5, 0x1, P2 ;  /* 0x0000000503030c11 */ /* 0x000fca00090f0eff */
[----:B------:R0:W-:Y:S01]  /*0300*/  @P0 STG.E.U8 desc[UR6][R2.64], R5 ;  /* 0x0000000502000986 */ /* 0x0001e2000c101106 */
[----:B------:R-:W-:Y:S05]  /*0310*/  @P1 EXIT ;  /* 0x000000000000194d */ /* 0x000fea0003800000 */
[----:B0-----:R-:W0:Y:S01]  /*0320*/  LDC.64 R2, c[0x0][0x3a0] ;  /* 0x0000e800ff027b82 */ /* 0x001e220000000a00 */
[----:B------:R-:W-:-:S04]  /*0330*/  LEA.HI R0, R0, R0, RZ, 0x1 ;  /* 0x0000000000007211 */ /* 0x000fc800078f08ff */
[----:B------:R-:W-:-:S05]  /*0340*/  SHF.R.S32.HI R5, RZ, 0x1, R0 ;  /* 0x00000001ff057819 */ /* 0x000fca0000011400 */
[----:B0-----:R-:W-:-:S05]  /*0350*/  IMAD.WIDE R2, R5, 0x4, R2 ;  /* 0x0000000405027825 */ /* 0x001fca00078e0202 */
[----:B-----5:R-:W-:Y:S01]  /*0360*/  STG.E desc[UR6][R2.64], R7 ;  /* 0x0000000702007986 */ /* 0x020fe2000c101906 */
[----:B------:R-:W-:Y:S05]  /*0370*/  EXIT ;  /* 0x000000000000794d */ /* 0x000fea0003800000 */
.L_x_15:
[----:B------:R-:W0:Y:S01]  /*0380*/  LDC.64 R4, c[0x0][0x380] ;  /* 0x0000e000ff047b82 */ /* 0x000e220000000a00 */
        /* <DEDUP_REMOVED lines=8> */
.L_x_23:
        /* <DEDUP_REMOVED lines=11> */
.L_x_21:
[----:B------:R-:W0:Y:S02]  /*04c0*/  LDC.64 R4, c[0x0][0x380] ;  /* 0x0000e000ff047b82 */ /* 0x000e240000000a00 */
[----:B0-----:R-:W2:Y:S02]  /*04d0*/  LDG.E.64 R2, desc[UR6][R4.64] ;  /* 0x0000000604027981 */ /* 0x001ea4000c1e1b00 */
[----:B--2---:R-:W-:-:S04]  /*04e0*/  IMAD.WIDE R2, R6, 0x4, R2 ;  /* 0x0000000406027825 */ /* 0x004fc800078e0202 */
[----:B------:R-:W-:Y:S01]  /*04f0*/  IMAD.MOV.U32 R6, RZ, RZ, 0x1 ;  /* 0x00000001ff067424 */ /* 0x000fe200078e00ff */
[----:B------:R0:W-:Y:S04]  /*0500*/  ST.E desc[UR6][R2.64+0x4], R0 ;  /* 0x0000040002007985 */ /* 0x0001e8000c101906 */
[----:B------:R-:W-:-:S07]  /*0510*/  PRMT R5, R6, 0x7610, R5 ;  /* 0x0000761006057816 */ /* 0x000fce0000000005 */
.L_x_22:
[----:B------:R-:W-:Y:S05]  /*0520*/  BSYNC B0 ;  /* 0x0000000000007941 */ /* 0x000fea0003800000 */
.L_x_20:
[----:B------:R-:W1:Y:S02]  /*0530*/  LDCU.64 UR4, c[0x0][0x390] ;  /* 0x00007200ff0477ac */ /* 0x000e640008000a00 */
[----:B-1----:R-:W-:-:S04]  /*0540*/  ISETP.NE.U32.AND P0, PT, RZ, UR4, PT ;  /* 0x00000004ff007c0c */ /* 0x002fc8000bf05070 */
[----:B------:R-:W-:-:S13]  /*0550*/  ISETP.NE.AND.EX P0, PT, RZ, UR5, PT, P0 ;  /* 0x00000005ff007c0c */ /* 0x000fda000bf05300 */
[----:B------:R-:W-:Y:S05]  /*0560*/  @!P0 EXIT ;  /* 0x000000000000894d */ /* 0x000fea0003800000 */
[----:B0-----:R-:W-:-:S04]  /*0570*/  SHF.R.S32.HI R0, RZ, 0x1, R0 ;  /* 0x00000001ff007819 */ /* 0x001fc80000011400 */
[----:B------:R-:W-:-:S04]  /*0580*/  IADD3 R2, P0, PT, R0, UR4, RZ ;  /* 0x0000000400027c10 */ /* 0x000fc8000ff1e0ff */
[----:B------:R-:W-:-:S05]  /*0590*/  LEA.HI.X.SX32 R3, R0, UR5, 0x1, P0 ;  /* 0x0000000500037c11 */ /* 0x000fca00080f0eff */
[----:B------:R-:W-:Y:S01]  /*05a0*/  STG.E.U8 desc[UR6][R2.64], R5 ;  /* 0x0000000502007986 */ /* 0x000fe2000c101106 */
[----:B------:R-:W-:Y:S05]  /*05b0*/  EXIT ;  /* 0x000000000000794d */ /* 0x000fea0003800000 */
.L_x_24:
        /* <DEDUP_REMOVED lines=12> */
.L_x_27:


//--------------------- .nv.shared.reserved.0     --------------------------
	.section	.nv.shared.reserved.0,"aw",@nobits
	.weak		__nv_reservedSMEM_offset_0_alias
	.size		__nv_reservedSMEM_offset_0_alias, 0, 64
	.other		__nv_reservedSMEM_offset_0_alias,@"STO_CUDA_RESERVED_SHARED STV_DEFAULT"
__nv_reservedSMEM_offset_0_alias:
	.zero		0
	.zero		64


//--------------------- .nv.constant0._Z25push_check_success_kernelP5StackiiPb --------------------------
	.section	.nv.constant0._Z25push_check_success_kernelP5StackiiPb,"a",@progbits
	.sectionflags	@""
	.align	4
.nv.constant0._Z25push_check_success_kernelP5StackiiPb:
	.zero		920


//--------------------- .nv.constant0._Z16reporting_kernelP5StackiiiPiS1_PbS1_ --------------------------
	.section	.nv.constant0._Z16reporting_kernelP5StackiiiPiS1_PbS1_,"a",@progbits
	.sectionflags	@""
	.align	4
.nv.constant0._Z16reporting_kernelP5StackiiiPiS1_PbS1_:
	.zero		952


//--------------------- .nv.constant0._Z17stack_test_kernelP5StackiPbS1_Pi --------------------------
	.section	.nv.constant0._Z17stack_test_kernelP5StackiPbS1_Pi,"a",@progbits
	.sectionflags	@""
	.align	4
.nv.constant0._Z17stack_test_kernelP5StackiPbS1_Pi:
	.zero		936


//--------------------- SYMBOLS --------------------------

	.type		.nv.reservedSmem.offset0,@object
	.size		.nv.reservedSmem.offset0,0x4
